	.headerflags	@"EF_CUDA_TEXMODE_UNIFIED EF_CUDA_64BIT_ADDRESS EF_CUDA_ACCELERATORS EF_CUDA_SM90 EF_CUDA_VIRTUAL_SM(EF_CUDA_SM90)"
	.elftype	@"ET_EXEC"


//--------------------- .nv.info                  --------------------------
	.section	.nv.info,"",@"SHT_CUDA_INFO"
	.align	4


	//----- nvinfo : EIATTR_REGCOUNT
	.align		4
        /*0000*/ 	.byte	0x04, 0x2f
        /*0002*/ 	.short	(.L_3 - .L_2)
	.align		4
.L_2:
        /*0004*/ 	.word	index@(triton_poi_fused__native_batch_norm_legit_no_training_cat_relu_16)
        /*0008*/ 	.word	0x00000020


	//----- nvinfo : EIATTR_MIN_STACK_SIZE
	.align		4
.L_3:
        /*000c*/ 	.byte	0x04, 0x12
        /*000e*/ 	.short	(.L_5 - .L_4)
	.align		4
.L_4:
        /*0010*/ 	.word	index@(triton_poi_fused__native_batch_norm_legit_no_training_cat_relu_16)
        /*0014*/ 	.word	0x00000000


	//----- nvinfo : EIATTR_FRAME_SIZE
	.align		4
.L_5:
        /*0018*/ 	.byte	0x04, 0x11
        /*001a*/ 	.short	(.L_7 - .L_6)
	.align		4
.L_6:
        /*001c*/ 	.word	index@(triton_poi_fused__native_batch_norm_legit_no_training_cat_relu_16)
        /*0020*/ 	.word	0x00000000


	//----- nvinfo : EIATTR_MIN_STACK_SIZE
	.align		4
.L_7:
        /*0024*/ 	.byte	0x04, 0x12
        /*0026*/ 	.short	(.L_9 - .L_8)
	.align		4
.L_8:
        /*0028*/ 	.word	index@(triton_poi_fused__native_batch_norm_legit_no_training_cat_relu_16)
        /*002c*/ 	.word	0x00000000
.L_9:


//--------------------- .nv.info.triton_poi_fused__native_batch_norm_legit_no_training_cat_relu_16 --------------------------
	.section	.nv.info.triton_poi_fused__native_batch_norm_legit_no_training_cat_relu_16,"",@"SHT_CUDA_INFO"
	.sectionflags	@""
	.align	4


	//----- nvinfo : EIATTR_CUDA_API_VERSION
	.align		4
        /*0000*/ 	.byte	0x04, 0x37
        /*0002*/ 	.short	(.L_11 - .L_10)
.L_10:
        /*0004*/ 	.word	0x0000007c


	//----- nvinfo : EIATTR_KPARAM_INFO
	.align		4
.L_11:
        /*0008*/ 	.byte	0x04, 0x17
        /*000a*/ 	.short	(.L_13 - .L_12)
.L_12:
        /*000c*/ 	.word	0x00000000
        /*0010*/ 	.short	0x000c
        /*0012*/ 	.short	0x0060
        /*0014*/ 	.byte	0x00, 0xf0, 0x11, 0x00


	//----- nvinfo : EIATTR_KPARAM_INFO
	.align		4
.L_13:
        /*0018*/ 	.byte	0x04, 0x17
        /*001a*/ 	.short	(.L_15 - .L_14)
.L_14:
        /*001c*/ 	.word	0x00000000
        /*0020*/ 	.short	0x000b
        /*0022*/ 	.short	0x0058
        /*0024*/ 	.byte	0x00, 0xf4, 0x21, 0x00


	//----- nvinfo : EIATTR_KPARAM_INFO
	.align		4
.L_15:
        /*0028*/ 	.byte	0x04, 0x17
        /*002a*/ 	.short	(.L_17 - .L_16)
.L_16:
        /*002c*/ 	.word	0x00000000
        /*0030*/ 	.short	0x000a
        /*0032*/ 	.short	0x0050
        /*0034*/ 	.byte	0x00, 0xf4, 0x21, 0x00


	//----- nvinfo : EIATTR_KPARAM_INFO
	.align		4
.L_17:
        /*0038*/ 	.byte	0x04, 0x17
        /*003a*/ 	.short	(.L_19 - .L_18)
.L_18:
        /*003c*/ 	.word	0x00000000
        /*0040*/ 	.short	0x0009
        /*0042*/ 	.short	0x0048
        /*0044*/ 	.byte	0x00, 0xf4, 0x21, 0x00


	//----- nvinfo : EIATTR_KPARAM_INFO
	.align		4
.L_19:
        /*0048*/ 	.byte	0x04, 0x17
        /*004a*/ 	.short	(.L_21 - .L_20)
.L_20:
        /*004c*/ 	.word	0x00000000
        /*0050*/ 	.short	0x0008
        /*0052*/ 	.short	0x0040
        /*0054*/ 	.byte	0x00, 0xf4, 0x21, 0x00


	//----- nvinfo : EIATTR_KPARAM_INFO
	.align		4
.L_21:
        /*0058*/ 	.byte	0x04, 0x17
        /*005a*/ 	.short	(.L_23 - .L_22)
.L_22:
        /*005c*/ 	.word	0x00000000
        /*0060*/ 	.short	0x0007
        /*0062*/ 	.short	0x0038
        /*0064*/ 	.byte	0x00, 0xf4, 0x21, 0x00


	//----- nvinfo : EIATTR_KPARAM_INFO
	.align		4
.L_23:
        /*0068*/ 	.byte	0x04, 0x17
        /*006a*/ 	.short	(.L_25 - .L_24)
.L_24:
        /*006c*/ 	.word	0x00000000
        /*0070*/ 	.short	0x0006
        /*0072*/ 	.short	0x0030
        /*0074*/ 	.byte	0x00, 0xf4, 0x21, 0x00


	//----- nvinfo : EIATTR_KPARAM_INFO
	.align		4
.L_25:
        /*0078*/ 	.byte	0x04, 0x17
        /*007a*/ 	.short	(.L_27 - .L_26)
.L_26:
        /*007c*/ 	.word	0x00000000
        /*0080*/ 	.short	0x0005
        /*0082*/ 	.short	0x0028
        /*0084*/ 	.byte	0x00, 0xf4, 0x21, 0x00


	//----- nvinfo : EIATTR_KPARAM_INFO
	.align		4
.L_27:
        /*0088*/ 	.byte	0x04, 0x17
        /*008a*/ 	.short	(.L_29 - .L_28)
.L_28:
        /*008c*/ 	.word	0x00000000
        /*0090*/ 	.short	0x0004
        /*0092*/ 	.short	0x0020
        /*0094*/ 	.byte	0x00, 0xf4, 0x21, 0x00


	//----- nvinfo : EIATTR_KPARAM_INFO
	.align		4
.L_29:
        /*0098*/ 	.byte	0x04, 0x17
        /*009a*/ 	.short	(.L_31 - .L_30)
.L_30:
        /*009c*/ 	.word	0x00000000
        /*00a0*/ 	.short	0x0003
        /*00a2*/ 	.short	0x0018
        /*00a4*/ 	.byte	0x00, 0xf4, 0x21, 0x00


	//----- nvinfo : EIATTR_KPARAM_INFO
	.align		4
.L_31:
        /*00a8*/ 	.byte	0x04, 0x17
        /*00aa*/ 	.short	(.L_33 - .L_32)
.L_32:
        /*00ac*/ 	.word	0x00000000
        /*00b0*/ 	.short	0x0002
        /*00b2*/ 	.short	0x0010
        /*00b4*/ 	.byte	0x00, 0xf4, 0x21, 0x00


	//----- nvinfo : EIATTR_KPARAM_INFO
	.align		4
.L_33:
        /*00b8*/ 	.byte	0x04, 0x17
        /*00ba*/ 	.short	(.L_35 - .L_34)
.L_34:
        /*00bc*/ 	.word	0x00000000
        /*00c0*/ 	.short	0x0001
        /*00c2*/ 	.short	0x0008
        /*00c4*/ 	.byte	0x00, 0xf4, 0x21, 0x00


	//----- nvinfo : EIATTR_KPARAM_INFO
	.align		4
.L_35:
        /*00c8*/ 	.byte	0x04, 0x17
        /*00ca*/ 	.short	(.L_37 - .L_36)
.L_36:
        /*00cc*/ 	.word	0x00000000
        /*00d0*/ 	.short	0x0000
        /*00d2*/ 	.short	0x0000
        /*00d4*/ 	.byte	0x00, 0xf4, 0x21, 0x00


	//----- nvinfo : EIATTR_SPARSE_MMA_MASK
	.align		4
.L_37:
        /*00d8*/ 	.byte	0x03, 0x50
        /*00da*/ 	.short	0x0000


	//----- nvinfo : EIATTR_MAXREG_COUNT
	.align		4
        /*00dc*/ 	.byte	0x03, 0x1b
        /*00de*/ 	.short	0x00ff


	//----- nvinfo : EIATTR_EXIT_INSTR_OFFSETS
	.align		4
        /*00e0*/ 	.byte	0x04, 0x1c
        /*00e2*/ 	.short	(.L_39 - .L_38)


	//   ....[0]....
.L_38:
        /*00e4*/ 	.word	0x00000770


	//----- nvinfo : EIATTR_REQNTID
	.align		4
.L_39:
        /*00e8*/ 	.byte	0x04, 0x10
        /*00ea*/ 	.short	(.L_41 - .L_40)
.L_40:
        /*00ec*/ 	.word	0x00000100
        /*00f0*/ 	.word	0x00000001
        /*00f4*/ 	.word	0x00000001


	//----- nvinfo : EIATTR_CBANK_PARAM_SIZE
	.align		4
.L_41:
        /*00f8*/ 	.byte	0x03, 0x19
        /*00fa*/ 	.short	0x0064


	//----- nvinfo : EIATTR_PARAM_CBANK
	.align		4
        /*00fc*/ 	.byte	0x04, 0x0a
        /*00fe*/ 	.short	(.L_43 - .L_42)
	.align		4
.L_42:
        /*0100*/ 	.word	index@(.nv.constant0.triton_poi_fused__native_batch_norm_legit_no_training_cat_relu_16)
        /*0104*/ 	.short	0x0210
        /*0106*/ 	.short	0x0064


	//----- nvinfo : EIATTR_SW_WAR
	.align		4
.L_43:
        /*0108*/ 	.byte	0x04, 0x36
        /*010a*/ 	.short	(.L_45 - .L_44)
.L_44:
        /*010c*/ 	.word	0x00000008
.L_45:


//--------------------- .nv.callgraph             --------------------------
	.section	.nv.callgraph,"",@"SHT_CUDA_CALLGRAPH"
	.align	4
	.sectionentsize	8
	.align		4
        /*0000*/ 	.word	0x00000000
	.align		4
        /*0004*/ 	.word	0xffffffff
	.align		4
        /*0008*/ 	.word	0x00000000
	.align		4
        /*000c*/ 	.word	0xfffffffe
	.align		4
        /*0010*/ 	.word	0x00000000
	.align		4
        /*0014*/ 	.word	0xfffffffd
	.align		4
        /*0018*/ 	.word	0x00000000
	.align		4
        /*001c*/ 	.word	0xfffffffc


//--------------------- .nv.constant4             --------------------------
	.section	.nv.constant4,"a",@progbits
	.align	8
	.align		8
.nv.constant4:
        /*0000*/ 	.dword	_$_str
	.align		8
        /*0008*/ 	.dword	_$_str_$_2


//--------------------- .text.triton_poi_fused__native_batch_norm_legit_no_training_cat_relu_16 --------------------------
	.section	.text.triton_poi_fused__native_batch_norm_legit_no_training_cat_relu_16,"ax",@progbits
	.align	128
        .global         triton_poi_fused__native_batch_norm_legit_no_training_cat_relu_16
        .type           triton_poi_fused__native_batch_norm_legit_no_training_cat_relu_16,@function
        .size           triton_poi_fused__native_batch_norm_legit_no_training_cat_relu_16,(.L_x_1 - triton_poi_fused__native_batch_norm_legit_no_training_cat_relu_16)
        .other          triton_poi_fused__native_batch_norm_legit_no_training_cat_relu_16,@"STO_CUDA_ENTRY STV_DEFAULT"
triton_poi_fused__native_batch_norm_legit_no_training_cat_relu_16:
.text.triton_poi_fused__native_batch_norm_legit_no_training_cat_relu_16:
[----:B------:R-:W-:Y:S01]  /*0000*/  LDC R1, c[0x0][0x28] ;  /* 0x00000a00ff017b82 */ /* 0x000fe20000000800 */
[----:B------:R-:W1:Y:S01]  /*0010*/  S2R R0, SR_TID.X ;  /* 0x0000000000007919 */ /* 0x000e620000002100 */
[----:B------:R-:W-:Y:S01]  /*0020*/  ULDC.64 UR4, c[0x0][0x208] ;  /* 0x0000820000047ab9 */ /* 0x000fe20000000a00 */
[----:B------:R-:W-:Y:S01]  /*0030*/  ULDC.64 UR6, c[0x0][0x218] ;  /* 0x0000860000067ab9 */ /* 0x000fe20000000a00 */
[----:B------:R-:W-:Y:S01]  /*0040*/  ULDC.64 UR8, c[0x0][0x230] ;  /* 0x00008c0000087ab9 */ /* 0x000fe20000000a00 */
[----:B------:R-:W2:Y:S03]  /*0050*/  S2R R3, SR_CTAID.X ;  /* 0x0000000000037919 */ /* 0x000ea60000002500 */
[----:B------:R-:W3:Y:S01]  /*0060*/  LDC.64 R20, c[0x0][0x210] ;  /* 0x00008400ff147b82 */ /* 0x000ee20000000a00 */
[----:B------:R-:W-:-:S07]  /*0070*/  CS2R R12, SRZ ;  /* 0x00000000000c7805 */ /* 0x000fce000001ff00 */
[----:B------:R-:W4:Y:S01]  /*0080*/  LDC.64 R16, c[0x0][0x258] ;  /* 0x00009600ff107b82 */ /* 0x000f220000000a00 */
[----:B-1----:R-:W-:-:S05]  /*0090*/  IMAD.SHL.U32 R0, R0, 0x2, RZ ;  /* 0x0000000200007824 */ /* 0x002fca00078e00ff */
[----:B------:R-:W-:-:S05]  /*00a0*/  LOP3.LUT R0, R0, 0x1fe, RZ, 0xc0, !PT ;  /* 0x000001fe00007812 */ /* 0x000fca00078ec0ff */
[----:B--2---:R-:W-:-:S04]  /*00b0*/  IMAD R0, R3, 0x200, R0 ;  /* 0x0000020003007824 */ /* 0x004fc800078e0200 */
[----:B------:R-:W-:Y:S01]  /*00c0*/  IMAD.HI R7, R0, 0x38e38e39, RZ ;  /* 0x38e38e3900077827 */ /* 0x000fe200078e02ff */
[----:B------:R-:W-:-:S04]  /*00d0*/  SHF.R.S32.HI R3, RZ, 0x1f, R0 ;  /* 0x0000001fff037819 */ /* 0x000fc80000011400 */
[----:B------:R-:W-:Y:S02]  /*00e0*/  LEA.HI R4, R3, R0, RZ, 0x6 ;  /* 0x0000000003047211 */ /* 0x000fe400078f30ff */
[----:B------:R-:W-:Y:S02]  /*00f0*/  SHF.R.U32.HI R8, RZ, 0x1f, R7 ;  /* 0x0000001fff087819 */ /* 0x000fe40000011607 */
[----:B------:R-:W-:Y:S02]  /*0100*/  SHF.R.S32.HI R23, RZ, 0x6, R4 ;  /* 0x00000006ff177819 */ /* 0x000fe40000011404 */
[----:B------:R-:W-:Y:S02]  /*0110*/  LOP3.LUT R5, R4, 0xffffffc0, RZ, 0xc0, !PT ;  /* 0xffffffc004057812 */ /* 0x000fe400078ec0ff */
[----:B------:R-:W-:Y:S01]  /*0120*/  LEA.HI.SX32 R8, R7, R8, 0x14 ;  /* 0x0000000807087211 */ /* 0x000fe200078fa2ff */
[----:B------:R-:W-:-:S04]  /*0130*/  IMAD.HI R2, R23, 0x38e38e39, RZ ;  /* 0x38e38e3917027827 */ /* 0x000fc800078e02ff */
[----:B------:R-:W-:Y:S01]  /*0140*/  IMAD.IADD R5, R0, 0x1, -R5 ;  /* 0x0000000100057824 */ /* 0x000fe200078e0a05 */
[----:B------:R-:W-:Y:S01]  /*0150*/  SHF.R.U32.HI R3, RZ, 0x1f, R2 ;  /* 0x0000001fff037819 */ /* 0x000fe20000011602 */
[C---:B------:R-:W-:Y:S02]  /*0160*/  IMAD R25, R8.reuse, -0x4800, R0 ;  /* 0xffffb80008197824 */ /* 0x040fe400078e0200 */
[----:B------:R-:W-:Y:S01]  /*0170*/  IMAD R5, R8, 0x800, R5 ;  /* 0x0000080008057824 */ /* 0x000fe200078e0205 */
[----:B------:R-:W-:Y:S01]  /*0180*/  LEA.HI.SX32 R6, R2, R3, 0x1a ;  /* 0x0000000302067211 */ /* 0x000fe200078fd2ff */
[----:B------:R-:W-:Y:S01]  /*0190*/  IMAD R25, R8, 0x2000, R25 ;  /* 0x0000200008197824 */ /* 0x000fe200078e0219 */
[----:B------:R-:W1:Y:S02]  /*01a0*/  LDC.64 R2, c[0x0][0x248] ;  /* 0x00009200ff027b82 */ /* 0x000e640000000a00 */
[----:B------:R-:W-:Y:S01]  /*01b0*/  SHF.R.S32.HI R7, RZ, 0x1f, R5 ;  /* 0x0000001fff077819 */ /* 0x000fe20000011405 */
[----:B------:R-:W-:-:S04]  /*01c0*/  IMAD R23, R6, -0x120, R23 ;  /* 0xfffffee006177824 */ /* 0x000fc800078e0217 */
[C---:B------:R-:W-:Y:S01]  /*01d0*/  IMAD.SHL.U32 R4, R23.reuse, 0x40, RZ ;  /* 0x0000004017047824 */ /* 0x040fe200078e00ff */
[----:B------:R-:W-:-:S04]  /*01e0*/  LOP3.LUT R11, R23, 0xffffffe0, RZ, 0xc0, !PT ;  /* 0xffffffe0170b7812 */ /* 0x000fc800078ec0ff */
[----:B------:R-:W-:Y:S02]  /*01f0*/  IADD3 R5, P0, R4, R5, RZ ;  /* 0x0000000504057210 */ /* 0x000fe40007f1e0ff */
[----:B------:R-:W-:Y:S02]  /*0200*/  ISETP.NE.AND P5, PT, R11, 0xe0, PT ;  /* 0x000000e00b00780c */ /* 0x000fe40003fa5270 */
[----:B------:R-:W-:Y:S01]  /*0210*/  LEA.HI.X.SX32 R10, R4, R7, 0x1, P0 ;  /* 0x00000007040a7211 */ /* 0x000fe200000f0eff */
[----:B------:R-:W-:-:S03]  /*0220*/  IMAD.SHL.U32 R28, R5, 0x4, RZ ;  /* 0x00000004051c7824 */ /* 0x000fc600078e00ff */
[----:B------:R-:W-:Y:S02]  /*0230*/  SHF.L.U64.HI R10, R5, 0x2, R10 ;  /* 0x00000002050a7819 */ /* 0x000fe4000001020a */
[----:B------:R-:W-:Y:S01]  /*0240*/  IADD3 R8, P1, R28, UR8, RZ ;  /* 0x000000081c087c10 */ /* 0x000fe2000ff3e0ff */
[----:B-1----:R-:W-:Y:S01]  /*0250*/  IMAD.WIDE R6, R23, 0x4, R2 ;  /* 0x0000000417067825 */ /* 0x002fe200078e0202 */
[----:B------:R-:W-:-:S04]  /*0260*/  IADD3 R2, P0, R28, UR6, RZ ;  /* 0x000000061c027c10 */ /* 0x000fc8000ff1e0ff */
[----:B------:R1:W2:Y:S01]  /*0270*/  LDG.E.EL R22, desc[UR4][R6.64] ;  /* 0x0000000406167981 */ /* 0x0002a2000c2e1900 */
[----:B------:R-:W-:Y:S02]  /*0280*/  ISETP.GT.AND P6, PT, R23, 0xff, PT ;  /* 0x000000ff1700780c */ /* 0x000fe40003fc4270 */
[----:B------:R-:W-:Y:S02]  /*0290*/  CS2R R4, SRZ ;  /* 0x0000000000047805 */ /* 0x000fe4000001ff00 */
[----:B------:R-:W-:Y:S01]  /*02a0*/  IADD3.X R3, R10, UR7, RZ, P0, !PT ;  /* 0x000000070a037c10 */ /* 0x000fe200087fe4ff */
[----:B------:R-:W-:Y:S01]  /*02b0*/  ULDC.64 UR6, c[0x0][0x238] ;  /* 0x00008e0000067ab9 */ /* 0x000fe20000000a00 */
[----:B------:R-:W-:Y:S01]  /*02c0*/  IADD3.X R9, R10, UR9, RZ, P1, !PT ;  /* 0x000000090a097c10 */ /* 0x000fe20008ffe4ff */
[----:B------:R-:W-:Y:S01]  /*02d0*/  ULDC.64 UR8, c[0x0][0x228] ;  /* 0x00008a0000087ab9 */ /* 0x000fe20000000a00 */
[----:B------:R-:W-:Y:S02]  /*02e0*/  IADD3 R14, P1, R28, UR6, RZ ;  /* 0x000000061c0e7c10 */ /* 0x000fe4000ff3e0ff */
[----:B------:R-:W-:-:S02]  /*02f0*/  ISETP.NE.AND P0, PT, R11, 0x80, PT ;  /* 0x000000800b00780c */ /* 0x000fc40003f05270 */
[----:B-1----:R-:W-:Y:S02]  /*0300*/  CS2R R6, SRZ ;  /* 0x0000000000067805 */ /* 0x002fe4000001ff00 */
[----:B------:R-:W-:Y:S01]  /*0310*/  IADD3.X R15, R10, UR7, RZ, P1, !PT ;  /* 0x000000070a0f7c10 */ /* 0x000fe20008ffe4ff */
[----:B------:R-:W-:Y:S01]  /*0320*/  ULDC.64 UR6, c[0x0][0x220] ;  /* 0x0000880000067ab9 */ /* 0x000fe20000000a00 */
[----:B------:R1:W5:Y:S01]  /*0330*/  @!P5 LDG.E.64 R4, desc[UR4][R8.64+-0xe000] ;  /* 0xff2000040804d981 */ /* 0x000362000c1e1b00 */
[----:B------:R-:W-:Y:S02]  /*0340*/  IADD3 R26, P1, R28, UR6, RZ ;  /* 0x000000061c1a7c10 */ /* 0x000fe4000ff3e0ff */
[----:B------:R-:W-:Y:S01]  /*0350*/  IADD3 R28, P2, R28, UR8, RZ ;  /* 0x000000081c1c7c10 */ /* 0x000fe2000ff5e0ff */
[----:B------:R1:W5:Y:S01]  /*0360*/  @P6 LDG.E.64 R6, desc[UR4][R14.64+-0x10000] ;  /* 0xff0000040e066981 */ /* 0x000362000c1e1b00 */
[C---:B------:R-:W-:Y:S02]  /*0370*/  ISETP.NE.AND P4, PT, R11.reuse, 0xa0, PT ;  /* 0x000000a00b00780c */ /* 0x040fe40003f85270 */
[----:B------:R-:W-:-:S02]  /*0380*/  ISETP.NE.AND P3, PT, R11, 0xc0, PT ;  /* 0x000000c00b00780c */ /* 0x000fc40003f65270 */
[----:B------:R-:W-:Y:S02]  /*0390*/  IADD3.X R27, R10, UR7, RZ, P1, !PT ;  /* 0x000000070a1b7c10 */ /* 0x000fe40008ffe4ff */
[----:B------:R-:W-:Y:S02]  /*03a0*/  IADD3.X R29, R10, UR9, RZ, P2, !PT ;  /* 0x000000090a1d7c10 */ /* 0x000fe400097fe4ff */
[----:B------:R-:W4:Y:S01]  /*03b0*/  LDC.64 R10, c[0x0][0x240] ;  /* 0x00009000ff0a7b82 */ /* 0x000f220000000a00 */
[----:B------:R-:W-:Y:S02]  /*03c0*/  ISETP.GE.AND P1, PT, R23, 0x80, PT ;  /* 0x000000801700780c */ /* 0x000fe40003f26270 */
[----:B-1----:R-:W-:Y:S02]  /*03d0*/  CS2R R8, SRZ ;  /* 0x0000000000087805 */ /* 0x002fe4000001ff00 */
[----:B------:R-:W-:Y:S01]  /*03e0*/  CS2R R18, SRZ ;  /* 0x0000000000127805 */ /* 0x000fe2000001ff00 */
[----:B---3--:R-:W-:-:S02]  /*03f0*/  IMAD.WIDE R24, R25, 0x4, R20 ;  /* 0x0000000419187825 */ /* 0x008fc400078e0214 */
[----:B0-----:R-:W0:Y:S01]  /*0400*/  LDC.64 R14, c[0x0][0x250] ;  /* 0x00009400ff0e7b82 */ /* 0x001e220000000a00 */
[----:B------:R-:W3:Y:S01]  /*0410*/  @!P3 LDG.E.64 R12, desc[UR4][R28.64+-0xc000] ;  /* 0xff4000041c0cb981 */ /* 0x000ee2000c1e1b00 */
[----:B------:R-:W-:-:S03]  /*0420*/  CS2R R20, SRZ ;  /* 0x0000000000147805 */ /* 0x000fc6000001ff00 */
[----:B------:R-:W3:Y:S04]  /*0430*/  @!P4 LDG.E.64 R8, desc[UR4][R26.64+-0xa000] ;  /* 0xff6000041a08c981 */ /* 0x000ee8000c1e1b00 */
[----:B------:R-:W3:Y:S04]  /*0440*/  @!P0 LDG.E.64 R18, desc[UR4][R2.64+-0x8000] ;  /* 0xff80000402128981 */ /* 0x000ee8000c1e1b00 */
[----:B------:R4:W3:Y:S02]  /*0450*/  @!P1 LDG.E.64 R20, desc[UR4][R24.64] ;  /* 0x0000000418149981 */ /* 0x0008e4000c1e1b00 */
[----:B----4-:R-:W-:-:S05]  /*0460*/  IMAD.WIDE R24, R23, 0x4, R10 ;  /* 0x0000000417187825 */ /* 0x010fca00078e020a */
[----:B------:R-:W4:Y:S01]  /*0470*/  LDG.E.EL R10, desc[UR4][R24.64] ;  /* 0x00000004180a7981 */ /* 0x000f22000c2e1900 */
[----:B0-----:R-:W-:-:S04]  /*0480*/  IMAD.WIDE R26, R23, 0x4, R14 ;  /* 0x00000004171a7825 */ /* 0x001fc800078e020e */
[----:B------:R-:W-:Y:S01]  /*0490*/  IMAD.WIDE R14, R23, 0x4, R16 ;  /* 0x00000004170e7825 */ /* 0x000fe200078e0210 */
[----:B------:R-:W4:Y:S05]  /*04a0*/  LDG.E.EL R11, desc[UR4][R26.64] ;  /* 0x000000041a0b7981 */ /* 0x000f2a000c2e1900 */
[----:B------:R-:W4:Y:S01]  /*04b0*/  LDG.E.EL R14, desc[UR4][R14.64] ;  /* 0x000000040e0e7981 */ /* 0x000f22000c2e1900 */
[----:B--2---:R-:W-:-:S04]  /*04c0*/  FADD R22, R22, 9.9999997473787516356e-06 ;  /* 0x3727c5ac16167421 */ /* 0x004fc80000000000 */
[----:B------:R-:W0:Y:S01]  /*04d0*/  MUFU.SQRT R16, R22 ;  /* 0x0000001600107308 */ /* 0x000e220000002000 */
[----:B-----5:R-:W-:Y:S02]  /*04e0*/  SEL R5, R5, RZ, !P5 ;  /* 0x000000ff05057207 */ /* 0x020fe40006800000 */
[----:B------:R-:W-:Y:S02]  /*04f0*/  SEL R4, R4, RZ, !P5 ;  /* 0x000000ff04047207 */ /* 0x000fe40006800000 */
[----:B0-----:R-:W-:Y:S02]  /*0500*/  FSETP.GT.AND P2, PT, R16, 8.50705917302346158658e+37, PT ;  /* 0x7e8000001000780b */ /* 0x001fe40003f44000 */
[----:B------:R-:W-:Y:S02]  /*0510*/  @P5 SEL R5, R7, RZ, P6 ;  /* 0x000000ff07055207 */ /* 0x000fe40003000000 */
[----:B------:R-:W-:Y:S02]  /*0520*/  @P5 SEL R4, R6, RZ, P6 ;  /* 0x000000ff06045207 */ /* 0x000fe40003000000 */
[----:B------:R-:W-:-:S07]  /*0530*/  FSETP.GEU.AND P5, PT, R16, 1.175494350822287508e-38, PT ;  /* 0x008000001000780b */ /* 0x000fce0003fae000 */
[----:B------:R-:W-:-:S06]  /*0540*/  @P2 FMUL R16, R16, 0.25 ;  /* 0x3e80000010102820 */ /* 0x000fcc0000400000 */
[----:B------:R-:W-:Y:S01]  /*0550*/  @!P5 FMUL R16, R16, 16777216 ;  /* 0x4b8000001010d820 */ /* 0x000fe20000400000 */
[----:B------:R-:W-:Y:S01]  /*0560*/  IMAD.MOV.U32 R7, RZ, RZ, 0x3e800000 ;  /* 0x3e800000ff077424 */ /* 0x000fe200078e00ff */
[----:B---3--:R-:W-:-:S04]  /*0570*/  SEL R3, R12, RZ, !P3 ;  /* 0x000000ff0c037207 */ /* 0x008fc80005800000 */
[----:B------:R-:W0:Y:S01]  /*0580*/  MUFU.RCP R16, R16 ;  /* 0x0000001000107308 */ /* 0x000e220000001000 */
[----:B------:R-:W-:Y:S02]  /*0590*/  SEL R2, R13, RZ, !P3 ;  /* 0x000000ff0d027207 */ /* 0x000fe40005800000 */
[----:B------:R-:W-:Y:S02]  /*05a0*/  SEL R8, R8, RZ, !P4 ;  /* 0x000000ff08087207 */ /* 0x000fe40006000000 */
[----:B------:R-:W-:Y:S02]  /*05b0*/  SEL R9, R9, RZ, !P4 ;  /* 0x000000ff09097207 */ /* 0x000fe40006000000 */
[----:B------:R-:W-:Y:S02]  /*05c0*/  @P4 SEL R8, R3, R4, !P3 ;  /* 0x0000000403084207 */ /* 0x000fe40005800000 */
[----:B------:R-:W-:Y:S02]  /*05d0*/  SEL R13, R18, RZ, !P0 ;  /* 0x000000ff120d7207 */ /* 0x000fe40004000000 */
[----:B------:R-:W-:-:S02]  /*05e0*/  FSEL R7, R7, 1, P2 ;  /* 0x3f80000007077808 */ /* 0x000fc40001000000 */
[----:B------:R-:W-:Y:S02]  /*05f0*/  @P4 SEL R9, R2, R5, !P3 ;  /* 0x0000000502094207 */ /* 0x000fe40005800000 */
[----:B------:R-:W-:Y:S01]  /*0600*/  SEL R6, R19, RZ, !P0 ;  /* 0x000000ff13067207 */ /* 0x000fe20004000000 */
[----:B------:R-:W1:Y:S01]  /*0610*/  LDC.64 R4, c[0x0][0x260] ;  /* 0x00009800ff047b82 */ /* 0x000e620000000a00 */
[----:B------:R-:W-:Y:S01]  /*0620*/  SEL R20, R20, RZ, !P1 ;  /* 0x000000ff14147207 */ /* 0x000fe20004800000 */
[----:B------:R-:W-:Y:S01]  /*0630*/  @!P5 FMUL R7, R7, 16777216 ;  /* 0x4b8000000707d820 */ /* 0x000fe20000400000 */
[----:B------:R-:W-:Y:S02]  /*0640*/  SEL R21, R21, RZ, !P1 ;  /* 0x000000ff15157207 */ /* 0x000fe40004800000 */
[----:B------:R-:W-:-:S03]  /*0650*/  @P1 SEL R20, R13, R8, !P0 ;  /* 0x000000080d141207 */ /* 0x000fc60004000000 */
[----:B------:R-:W2:Y:S01]  /*0660*/  LDC.64 R2, c[0x0][0x268] ;  /* 0x00009a00ff027b82 */ /* 0x000ea20000000a00 */
[----:B------:R-:W-:Y:S01]  /*0670*/  @P1 SEL R21, R6, R9, !P0 ;  /* 0x0000000906151207 */ /* 0x000fe20004000000 */
[----:B0-----:R-:W-:Y:S01]  /*0680*/  FMUL R7, R16, R7 ;  /* 0x0000000710077220 */ /* 0x001fe20000400000 */
[----:B----4-:R-:W-:-:S03]  /*0690*/  FADD R6, -R10, R20 ;  /* 0x000000140a067221 */ /* 0x010fc60000000100 */
[----:B------:R-:W-:Y:S01]  /*06a0*/  FADD R10, -R10, R21 ;  /* 0x000000150a0a7221 */ /* 0x000fe20000000100 */
[----:B------:R-:W-:-:S03]  /*06b0*/  FMUL R6, R6, R7 ;  /* 0x0000000706067220 */ /* 0x000fc60000400000 */
[----:B------:R-:W-:Y:S01]  /*06c0*/  FMUL R7, R10, R7 ;  /* 0x000000070a077220 */ /* 0x000fe20000400000 */
[----:B------:R-:W-:-:S03]  /*06d0*/  FFMA R6, R11, R6, R14 ;  /* 0x000000060b067223 */ /* 0x000fc6000000000e */
[----:B------:R-:W-:Y:S02]  /*06e0*/  FFMA R7, R11, R7, R14 ;  /* 0x000000070b077223 */ /* 0x000fe4000000000e */
[----:B------:R-:W-:-:S03]  /*06f0*/  FSETP.GEU.AND P0, PT, R6, RZ, PT ;  /* 0x000000ff0600720b */ /* 0x000fc60003f0e000 */
[C---:B------:R-:W-:Y:S01]  /*0700*/  FSETP.GEU.AND P1, PT, R7.reuse, RZ, PT ;  /* 0x000000ff0700720b */ /* 0x040fe20003f2e000 */
[----:B-1----:R-:W-:Y:S01]  /*0710*/  IMAD.WIDE R4, R0, 0x4, R4 ;  /* 0x0000000400047825 */ /* 0x002fe200078e0204 */
[----:B------:R-:W-:Y:S02]  /*0720*/  FSEL R6, R6, RZ, P0 ;  /* 0x000000ff06067208 */ /* 0x000fe40000000000 */
[----:B------:R-:W-:Y:S01]  /*0730*/  FSEL R7, R7, RZ, P1 ;  /* 0x000000ff07077208 */ /* 0x000fe20000800000 */
[----:B--2---:R-:W-:Y:S01]  /*0740*/  IMAD.WIDE R2, R0, 0x4, R2 ;  /* 0x0000000400027825 */ /* 0x004fe200078e0202 */
[----:B------:R-:W-:Y:S04]  /*0750*/  STG.E.64 desc[UR4][R4.64], R20 ;  /* 0x0000001404007986 */ /* 0x000fe8000c101b04 */
[----:B------:R-:W-:Y:S01]  /*0760*/  STG.E.64 desc[UR4][R2.64], R6 ;  /* 0x0000000602007986 */ /* 0x000fe2000c101b04 */
[----:B------:R-:W-:Y:S05]  /*0770*/  EXIT ;  /* 0x000000000000794d */ /* 0x000fea0003800000 */
.L_x_0:
[----:B------:R-:W-:-:S00]  /*0780*/  BRA `(.L_x_0) ;  /* 0xfffffffc00fc7947 */ /* 0x000fc0000383ffff */
[----:B------:R-:W-:-:S00]  /*0790*/  NOP ;  /* 0x0000000000007918 */ /* 0x000fc00000000000 */
        /* <DEDUP_REMOVED lines=14> */
.L_x_1:


//--------------------- .nv.global.init           --------------------------
	.section	.nv.global.init,"aw",@progbits
.nv.global.init:
	.type		_$_str,@object
	.size		_$_str,(_$_str_$_2 - _$_str)
_$_str:
        /*0000*/ 	.byte	0x5f, 0x5f, 0x43, 0x55, 0x44, 0x41, 0x5f, 0x46, 0x54, 0x5a, 0x00
	.type		_$_str_$_2,@object
	.size		_$_str_$_2,(.L_1 - _$_str_$_2)
_$_str_$_2:
        /*000b*/ 	.byte	0x5f, 0x5f, 0x43, 0x55, 0x44, 0x41, 0x5f, 0x50, 0x52, 0x45, 0x43, 0x5f, 0x53, 0x51, 0x52, 0x54
        /*001b*/ 	.byte	0x00
.L_1:


//--------------------- .nv.constant0.triton_poi_fused__native_batch_norm_legit_no_training_cat_relu_16 --------------------------
	.section	.nv.constant0.triton_poi_fused__native_batch_norm_legit_no_training_cat_relu_16,"a",@progbits
	.sectionflags	@""
	.align	4
.nv.constant0.triton_poi_fused__native_batch_norm_legit_no_training_cat_relu_16:
	.zero		628
